//
// Generated by NVIDIA NVVM Compiler
//
// Compiler Build ID: CL-36424714
// Cuda compilation tools, release 13.0, V13.0.88
// Based on NVVM 20.0.0
//

.version 9.0
.target sm_100
.address_size 64

	// .globl	_Z9getResultP5Car_tiPcPj
.extern .func  (.param .b64 func_retval0) malloc
(
	.param .b64 malloc_param_0
)
;
.extern .func free
(
	.param .b64 free_param_0
)
;

.visible .entry _Z9getResultP5Car_tiPcPj(
	.param .u64 .ptr .align 1 _Z9getResultP5Car_tiPcPj_param_0,
	.param .u32 _Z9getResultP5Car_tiPcPj_param_1,
	.param .u64 .ptr .align 1 _Z9getResultP5Car_tiPcPj_param_2,
	.param .u64 .ptr .align 1 _Z9getResultP5Car_tiPcPj_param_3
)
{
	.local .align 4 .b8 	__local_depot0[32];
	.reg .b64 	%SP;
	.reg .b64 	%SPL;
	.reg .pred 	%p<20>;
	.reg .b16 	%rs<25>;
	.reg .b32 	%r<58>;
	.reg .b32 	%f<2>;
	.reg .b64 	%rd<53>;

	mov.u64 	%SPL, __local_depot0;
	ld.param.u64 	%rd19, [_Z9getResultP5Car_tiPcPj_param_0];
	ld.param.u32 	%r24, [_Z9getResultP5Car_tiPcPj_param_1];
	ld.param.u64 	%rd20, [_Z9getResultP5Car_tiPcPj_param_2];
	ld.param.u64 	%rd21, [_Z9getResultP5Car_tiPcPj_param_3];
	add.u64 	%rd1, %SPL, 0;
	add.u64 	%rd2, %SPL, 20;
	mov.u32 	%r48, %tid.x;
	setp.ge.s32 	%p1, %r48, %r24;
	@%p1 bra 	$L__BB0_27;
	cvta.to.global.u64 	%rd3, %rd19;
	cvta.to.global.u64 	%rd4, %rd21;
	cvta.to.global.u64 	%rd5, %rd20;
$L__BB0_2:
	mul.wide.u32 	%rd24, %r48, 20;
	add.s64 	%rd25, %rd3, %rd24;
	ld.global.u32 	%r26, [%rd25];
	ld.global.u32 	%r27, [%rd25+4];
	ld.global.v2.u8 	{%rs3, %rs4}, [%rd25+8];
	ld.global.u32 	%r3, [%rd25+12];
	ld.global.f32 	%f1, [%rd25+16];
	st.local.u32 	[%rd1], %r26;
	st.local.u32 	[%rd1+4], %r27;
	st.local.v2.u8 	[%rd1+8], {%rs3, %rs4};
	st.local.u32 	[%rd1+12], %r3;
	st.local.f32 	[%rd1+16], %f1;
	{ // callseq 0, 0
	.param .b64 param0;
	st.param.b64 	[param0], 30;
	.param .b64 retval0;
	call.uni (retval0), 
	malloc, 
	(
	param0
	);
	ld.param.b64 	%rd26, [retval0];
	} // callseq 0
	add.s32 	%r28, %r3, 999;
	setp.lt.u32 	%p2, %r28, 1999;
	mov.b32 	%r49, 0;
	@%p2 bra 	$L__BB0_5;
	mul.hi.s32 	%r30, %r3, 274877907;
	shr.u32 	%r31, %r30, 31;
	shr.s32 	%r32, %r30, 6;
	add.s32 	%r50, %r32, %r31;
	mov.b32 	%r51, 0;
$L__BB0_4:
	mul.hi.s32 	%r33, %r50, 1717986919;
	shr.u32 	%r34, %r33, 31;
	shr.s32 	%r35, %r33, 2;
	add.s32 	%r10, %r35, %r34;
	mul.lo.s32 	%r36, %r10, 10;
	sub.s32 	%r37, %r50, %r36;
	cvt.u16.u32 	%rs5, %r37;
	add.s16 	%rs6, %rs5, 48;
	add.s32 	%r49, %r51, 1;
	cvt.u64.u32 	%rd27, %r51;
	add.s64 	%rd28, %rd2, %rd27;
	st.local.u8 	[%rd28], %rs6;
	add.s32 	%r38, %r50, 9;
	setp.lt.u32 	%p3, %r38, 19;
	mov.u32 	%r50, %r10;
	mov.u32 	%r51, %r49;
	@%p3 bra 	$L__BB0_5;
	bra.uni 	$L__BB0_4;
$L__BB0_5:
	setp.lt.s32 	%p4, %r49, 2;
	@%p4 bra 	$L__BB0_8;
	add.s32 	%r53, %r49, -1;
	mov.b32 	%r54, 0;
	mov.u64 	%rd49, %rd2;
	mov.u32 	%r52, %r49;
$L__BB0_7:
	cvt.s64.s32 	%rd29, %r53;
	add.s64 	%rd30, %rd2, %rd29;
	ld.local.u8 	%rs7, [%rd49];
	ld.local.u8 	%rs8, [%rd30];
	st.local.u8 	[%rd49], %rs8;
	st.local.u8 	[%rd30], %rs7;
	add.s32 	%r54, %r54, 1;
	add.s32 	%r53, %r53, -1;
	add.s32 	%r16, %r52, -1;
	add.s32 	%r40, %r52, -2;
	add.s64 	%rd49, %rd49, 1;
	setp.lt.s32 	%p5, %r54, %r40;
	mov.u32 	%r52, %r16;
	@%p5 bra 	$L__BB0_7;
$L__BB0_8:
	cvt.u64.u32 	%rd31, %r49;
	add.s64 	%rd32, %rd2, %rd31;
	mov.b16 	%rs10, 107;
	st.local.u8 	[%rd32], %rs10;
	mov.b16 	%rs11, 0;
	st.local.u8 	[%rd32+1], %rs11;
	setp.gt.f32 	%p6, %f1, 0f41200000;
	mov.b16 	%rs24, 69;
	@%p6 bra 	$L__BB0_11;
	setp.gt.f32 	%p7, %f1, 0f41000000;
	mov.b16 	%rs24, 68;
	@%p7 bra 	$L__BB0_11;
	setp.gt.f32 	%p8, %f1, 0f40C00000;
	setp.gt.f32 	%p9, %f1, 0f40800000;
	selp.b16 	%rs13, 66, 65, %p9;
	selp.b16 	%rs24, 67, %rs13, %p8;
$L__BB0_11:
	mov.b32 	%r55, 0;
$L__BB0_12:
	cvt.u64.u32 	%rd9, %r55;
	add.s64 	%rd33, %rd1, %rd9;
	ld.local.u8 	%rs14, [%rd33];
	setp.ne.s16 	%p10, %rs14, 0;
	add.s32 	%r55, %r55, 1;
	@%p10 bra 	$L__BB0_12;
	cvt.u32.u64 	%r42, %rd9;
	setp.eq.s32 	%p11, %r42, 0;
	@%p11 bra 	$L__BB0_16;
	mov.b64 	%rd50, 0;
$L__BB0_15:
	add.s64 	%rd35, %rd1, %rd50;
	ld.local.u8 	%rs15, [%rd35];
	add.s64 	%rd36, %rd26, %rd50;
	st.u8 	[%rd36], %rs15;
	add.s64 	%rd50, %rd50, 1;
	setp.lt.u64 	%p12, %rd50, %rd9;
	@%p12 bra 	$L__BB0_15;
$L__BB0_16:
	add.s64 	%rd12, %rd26, %rd9;
	mov.b16 	%rs16, 45;
	st.u8 	[%rd12], %rs16;
	mov.b32 	%r56, 0;
$L__BB0_17:
	cvt.u64.u32 	%rd13, %r56;
	add.s64 	%rd37, %rd2, %rd13;
	ld.local.u8 	%rs17, [%rd37];
	setp.ne.s16 	%p13, %rs17, 0;
	add.s32 	%r56, %r56, 1;
	@%p13 bra 	$L__BB0_17;
	cvt.u32.u64 	%r44, %rd13;
	setp.eq.s32 	%p14, %r44, 0;
	@%p14 bra 	$L__BB0_21;
	mov.b64 	%rd51, 0;
$L__BB0_20:
	add.s64 	%rd39, %rd2, %rd51;
	ld.local.u8 	%rs18, [%rd39];
	add.s64 	%rd40, %rd12, %rd51;
	st.u8 	[%rd40+1], %rs18;
	add.s64 	%rd51, %rd51, 1;
	setp.lt.u64 	%p15, %rd51, %rd13;
	@%p15 bra 	$L__BB0_20;
$L__BB0_21:
	mov.b32 	%r57, 0;
$L__BB0_22:
	cvt.u64.u32 	%rd41, %r57;
	add.s64 	%rd42, %rd2, %rd41;
	ld.local.u8 	%rs19, [%rd42];
	setp.ne.s16 	%p16, %rs19, 0;
	add.s32 	%r57, %r57, 1;
	@%p16 bra 	$L__BB0_22;
	add.s64 	%rd44, %rd12, %rd41;
	mov.b16 	%rs20, 45;
	st.u8 	[%rd44+1], %rs20;
	st.u8 	[%rd44+2], %rs24;
	mov.b16 	%rs21, 0;
	st.u8 	[%rd44+3], %rs21;
	ld.s8 	%rs22, [%rd26];
	setp.lt.s16 	%p17, %rs22, 71;
	@%p17 bra 	$L__BB0_26;
	atom.global.sys.inc.u32 	%r46, [%rd4], %r24;
	mul.lo.s32 	%r47, %r46, 30;
	cvt.u64.u32 	%rd16, %r47;
	mov.b64 	%rd52, 0;
$L__BB0_25:
	add.s64 	%rd46, %rd26, %rd52;
	ld.u8 	%rs23, [%rd46];
	add.s64 	%rd47, %rd52, %rd16;
	add.s64 	%rd48, %rd5, %rd47;
	st.global.u8 	[%rd48], %rs23;
	add.s64 	%rd18, %rd52, 1;
	setp.lt.u64 	%p18, %rd52, 29;
	mov.u64 	%rd52, %rd18;
	@%p18 bra 	$L__BB0_25;
$L__BB0_26:
	{ // callseq 1, 0
	.param .b64 param0;
	st.param.b64 	[param0], %rd26;
	call.uni 
	free, 
	(
	param0
	);
	} // callseq 1
	add.s32 	%r48, %r48, 11;
	setp.lt.s32 	%p19, %r48, %r24;
	@%p19 bra 	$L__BB0_2;
$L__BB0_27:
	ret;

}


// ===== COMPILED SASS (sm_100) =====

	.target	sm_100

	.elftype	@"ET_EXEC"


//--------------------- .note.nv.tkinfo           --------------------------
	.section	.note.nv.tkinfo,"",@"SHT_NOTE"
	.sectionflags	@"SHF_NOTE_NV_TKINFO"
	.tkinfo
        /*0018*/ 	.word	0x00000002
        /*0030*/ 	.string	""
        /*0030*/ 	.string	"ptxas"
        /*0030*/ 	.string	"Cuda compilation tools, release 13.0, V13.0.88"
        /*0030*/ 	.string	"Build cuda_13.0.r13.0/compiler.36424714_0"
        /*0030*/ 	.string	"-arch sm_100 -m 64 "



//--------------------- .note.nv.cuinfo           --------------------------
	.section	.note.nv.cuinfo,"",@"SHT_NOTE"
	.sectionflags	@"SHF_NOTE_NV_CUINFO"
        /*0018*/ 	.short	0x0002
        /*001a*/ 	.short	0x0064
        /*001c*/ 	.short	0x0082
	.zero		2


//--------------------- .nv.info                  --------------------------
	.section	.nv.info,"",@"SHT_CUDA_INFO"
	.align	4


	//----- nvinfo : EIATTR_REGCOUNT
	.align		4
        /*0000*/ 	.byte	0x04, 0x2f
        /*0002*/ 	.short	(.L_1 - .L_0)
	.align		4
.L_0:
        /*0004*/ 	.word	index@(_Z9getResultP5Car_tiPcPj)
        /*0008*/ 	.word	0x0000001c


	//----- nvinfo : EIATTR_FRAME_SIZE
	.align		4
.L_1:
        /*000c*/ 	.byte	0x04, 0x11
        /*000e*/ 	.short	(.L_3 - .L_2)
	.align		4
.L_2:
        /*0010*/ 	.word	index@(_Z9getResultP5Car_tiPcPj)
        /*0014*/ 	.word	0x00000020


	//----- nvinfo : EIATTR_MIN_STACK_SIZE
	.align		4
.L_3:
        /*0018*/ 	.byte	0x04, 0x12
        /*001a*/ 	.short	(.L_5 - .L_4)
	.align		4
.L_4:
        /*001c*/ 	.word	index@(_Z9getResultP5Car_tiPcPj)
        /*0020*/ 	.word	0x00000020
.L_5:


//--------------------- .nv.compat                --------------------------
	.section	.nv.compat,"",@"SHT_CUDA_COMPAT_INFO"
	.align	4
        /*0000*/ 	.byte	0x02, 0x09, 0x00, 0x00, 0x02, 0x02, 0x01, 0x00, 0x02, 0x05, 0x05, 0x00, 0x03, 0x07, 0x01, 0x01
        /*0010*/ 	.byte	0x02, 0x03, 0x00, 0x00, 0x02, 0x06, 0x01, 0x00, 0x04, 0x0b, 0x08, 0x00, 0x01, 0x00, 0x00, 0x00
        /*0020*/ 	.byte	0x00, 0x00, 0x00, 0x00


//--------------------- .nv.info._Z9getResultP5Car_tiPcPj --------------------------
	.section	.nv.info._Z9getResultP5Car_tiPcPj,"",@"SHT_CUDA_INFO"
	.sectionflags	@""
	.align	4


	//----- nvinfo : EIATTR_CUDA_API_VERSION
	.align		4
        /*0000*/ 	.byte	0x04, 0x37
        /*0002*/ 	.short	(.L_7 - .L_6)
.L_6:
        /*0004*/ 	.word	0x00000082


	//----- nvinfo : EIATTR_KPARAM_INFO
	.align		4
.L_7:
        /*0008*/ 	.byte	0x04, 0x17
        /*000a*/ 	.short	(.L_9 - .L_8)
.L_8:
        /*000c*/ 	.word	0x00000000
        /*0010*/ 	.short	0x0003
        /*0012*/ 	.short	0x0018
        /*0014*/ 	.byte	0x00, 0xf5, 0x21, 0x00


	//----- nvinfo : EIATTR_KPARAM_INFO
	.align		4
.L_9:
        /*0018*/ 	.byte	0x04, 0x17
        /*001a*/ 	.short	(.L_11 - .L_10)
.L_10:
        /*001c*/ 	.word	0x00000000
        /*0020*/ 	.short	0x0002
        /*0022*/ 	.short	0x0010
        /*0024*/ 	.byte	0x00, 0xf5, 0x21, 0x00


	//----- nvinfo : EIATTR_KPARAM_INFO
	.align		4
.L_11:
        /*0028*/ 	.byte	0x04, 0x17
        /*002a*/ 	.short	(.L_13 - .L_12)
.L_12:
        /*002c*/ 	.word	0x00000000
        /*0030*/ 	.short	0x0001
        /*0032*/ 	.short	0x0008
        /*0034*/ 	.byte	0x00, 0xf0, 0x11, 0x00


	//----- nvinfo : EIATTR_KPARAM_INFO
	.align		4
.L_13:
        /*0038*/ 	.byte	0x04, 0x17
        /*003a*/ 	.short	(.L_15 - .L_14)
.L_14:
        /*003c*/ 	.word	0x00000000
        /*0040*/ 	.short	0x0000
        /*0042*/ 	.short	0x0000
        /*0044*/ 	.byte	0x00, 0xf5, 0x21, 0x00


	//----- nvinfo : EIATTR_SPARSE_MMA_MASK
	.align		4
.L_15:
        /*0048*/ 	.byte	0x03, 0x50
        /*004a*/ 	.short	0x0000


	//----- nvinfo : EIATTR_MAXREG_COUNT
	.align		4
        /*004c*/ 	.byte	0x03, 0x1b
        /*004e*/ 	.short	0x00ff


	//----- nvinfo : EIATTR_EXTERNS
	.align		4
        /*0050*/ 	.byte	0x04, 0x0f
        /*0052*/ 	.short	(.L_17 - .L_16)


	//   ....[0]....
	.align		4
.L_16:
        /*0054*/ 	.word	index@(malloc)


	//   ....[1]....
	.align		4
        /*0058*/ 	.word	index@(free)


	//----- nvinfo : EIATTR_MERCURY_ISA_VERSION
	.align		4
.L_17:
        /*005c*/ 	.byte	0x03, 0x5f
        /*005e*/ 	.short	0x0101


	//----- nvinfo : EIATTR_VRC_CTA_INIT_COUNT
	.align		4
        /*0060*/ 	.byte	0x02, 0x4a
	.zero		1
	.zero		1


	//----- nvinfo : EIATTR_SYSCALL_OFFSETS
	.align		4
        /*0064*/ 	.byte	0x04, 0x46
        /*0066*/ 	.short	(.L_19 - .L_18)


	//   ....[0]....
.L_18:
        /*0068*/ 	.word	0x000001e0


	//   ....[1]....
        /*006c*/ 	.word	0x00000eb0


	//----- nvinfo : EIATTR_EXIT_INSTR_OFFSETS
	.align		4
.L_19:
        /*0070*/ 	.byte	0x04, 0x1c
        /*0072*/ 	.short	(.L_21 - .L_20)


	//   ....[0]....
.L_20:
        /*0074*/ 	.word	0x00000050


	//   ....[1]....
        /*0078*/ 	.word	0x00000ee0


	//----- nvinfo : EIATTR_CRS_STACK_SIZE
	.align		4
.L_21:
        /*007c*/ 	.byte	0x04, 0x1e
        /*007e*/ 	.short	(.L_23 - .L_22)
.L_22:
        /*0080*/ 	.word	0x00000000


	//----- nvinfo : EIATTR_CBANK_PARAM_SIZE
	.align		4
.L_23:
        /*0084*/ 	.byte	0x03, 0x19
        /*0086*/ 	.short	0x0020


	//----- nvinfo : EIATTR_PARAM_CBANK
	.align		4
        /*0088*/ 	.byte	0x04, 0x0a
        /*008a*/ 	.short	(.L_25 - .L_24)
	.align		4
.L_24:
        /*008c*/ 	.word	index@(.nv.constant0._Z9getResultP5Car_tiPcPj)
        /*0090*/ 	.short	0x0380
        /*0092*/ 	.short	0x0020


	//----- nvinfo : EIATTR_SW_WAR
	.align		4
.L_25:
        /*0094*/ 	.byte	0x04, 0x36
        /*0096*/ 	.short	(.L_27 - .L_26)
.L_26:
        /*0098*/ 	.word	0x00000008
.L_27:


//--------------------- .nv.callgraph             --------------------------
	.section	.nv.callgraph,"",@"SHT_CUDA_CALLGRAPH"
	.align	4
	.sectionentsize	8
	.align		4
        /*0000*/ 	.word	0x00000000
	.align		4
        /*0004*/ 	.word	0xffffffff
	.align		4
        /*0008*/ 	.word	index@(_Z9getResultP5Car_tiPcPj)
	.align		4
        /*000c*/ 	.word	index@(free)
	.align		4
        /*0010*/ 	.word	index@(_Z9getResultP5Car_tiPcPj)
	.align		4
        /*0014*/ 	.word	index@(malloc)
	.align		4
        /*0018*/ 	.word	0x00000000
	.align		4
        /*001c*/ 	.word	0xfffffffe
	.align		4
        /*0020*/ 	.word	0x00000000
	.align		4
        /*0024*/ 	.word	0xfffffffd
	.align		4
        /*0028*/ 	.word	0x00000000
	.align		4
        /*002c*/ 	.word	0xfffffffc


//--------------------- .nv.constant4             --------------------------
	.section	.nv.constant4,"a",@progbits
	.align	8
	.align		8
.nv.constant4:
        /*0000*/ 	.dword	malloc
	.align		8
        /*0008*/ 	.dword	free


//--------------------- .text._Z9getResultP5Car_tiPcPj --------------------------
	.section	.text._Z9getResultP5Car_tiPcPj,"ax",@progbits
	.align	128
        .global         _Z9getResultP5Car_tiPcPj
        .type           _Z9getResultP5Car_tiPcPj,@function
        .size           _Z9getResultP5Car_tiPcPj,(.L_x_26 - _Z9getResultP5Car_tiPcPj)
        .other          _Z9getResultP5Car_tiPcPj,@"STO_CUDA_ENTRY STV_DEFAULT"
_Z9getResultP5Car_tiPcPj:
.text._Z9getResultP5Car_tiPcPj:
[----:B------:R-:W0:Y:S01]  /*0000*/  LDC R1, c[0x0][0x37c] ;  /* 0x0000df00ff017b82 */ /* 0x000e220000000800 */
[----:B------:R-:W1:Y:S01]  /*0010*/  S2R R2, SR_TID.X ;  /* 0x0000000000027919 */ /* 0x000e620000002100 */
[----:B------:R-:W1:Y:S01]  /*0020*/  LDCU UR4, c[0x0][0x388] ;  /* 0x00007100ff0477ac */ /* 0x000e620008000800 */
[----:B0-----:R-:W-:Y:S01]  /*0030*/  VIADD R1, R1, 0xffffffe0 ;  /* 0xffffffe001017836 */ /* 0x001fe20000000000 */
[----:B-1----:R-:W-:-:S13]  /*0040*/  ISETP.GE.AND P0, PT, R2, UR4, PT ;  /* 0x0000000402007c0c */ /* 0x002fda000bf06270 */
[----:B------:R-:W-:Y:S05]  /*0050*/  @P0 EXIT ;  /* 0x000000000000094d */ /* 0x000fea0003800000 */
[----:B------:R-:W-:Y:S01]  /*0060*/  VIADD R17, R1, 0x14 ;  /* 0x0000001401117836 */ /* 0x000fe20000000000 */
[----:B------:R-:W0:Y:S06]  /*0070*/  LDCU.64 UR36, c[0x0][0x358] ;  /* 0x00006b00ff2477ac */ /* 0x000e2c0008000a00 */
.L_x_24:
[----:B------:R-:W1:Y:S02]  /*0080*/  LDC.64 R4, c[0x0][0x380] ;  /* 0x0000e000ff047b82 */ /* 0x000e640000000a00 */
[----:B-1----:R-:W-:-:S05]  /*0090*/  IMAD.WIDE.U32 R4, R2, 0x14, R4 ;  /* 0x0000001402047825 */ /* 0x002fca00078e0004 */
[----:B0-----:R-:W2:Y:S04]  /*00a0*/  LDG.E.U16 R10, desc[UR36][R4.64+0x8] ;  /* 0x00000824040a7981 */ /* 0x001ea8000c1e1500 */
[----:B------:R-:W3:Y:S04]  /*00b0*/  LDG.E R6, desc[UR36][R4.64] ;  /* 0x0000002404067981 */ /* 0x000ee8000c1e1900 */
[----:B------:R-:W3:Y:S04]  /*00c0*/  LDG.E R7, desc[UR36][R4.64+0x4] ;  /* 0x0000042404077981 */ /* 0x000ee8000c1e1900 */
[----:B------:R-:W4:Y:S04]  /*00d0*/  LDG.E R18, desc[UR36][R4.64+0xc] ;  /* 0x00000c2404127981 */ /* 0x000f28000c1e1900 */
[----:B------:R0:W5:Y:S01]  /*00e0*/  LDG.E R16, desc[UR36][R4.64+0x10] ;  /* 0x0000102404107981 */ /* 0x000162000c1e1900 */
[----:B------:R-:W-:Y:S01]  /*00f0*/  MOV R0, 0x0 ;  /* 0x0000000000007802 */ /* 0x000fe20000000f00 */
[----:B------:R-:W-:Y:S05]  /*0100*/  YIELD ;  /* 0x0000000000007946 */ /* 0x000fea0003800000 */
[----:B------:R-:W1:Y:S01]  /*0110*/  LDCU UR4, c[0x0][0x388] ;  /* 0x00007100ff0477ac */ /* 0x000e620008000800 */
[----:B------:R1:W2:Y:S01]  /*0120*/  LDC.64 R8, c[0x4][R0] ;  /* 0x0100000000087b82 */ /* 0x0002a20000000a00 */
[----:B------:R-:W-:-:S02]  /*0130*/  VIADD R2, R2, 0xb ;  /* 0x0000000b02027836 */ /* 0x000fc40000000000 */
[----:B0-----:R-:W-:Y:S02]  /*0140*/  IMAD.MOV.U32 R4, RZ, RZ, 0x1e ;  /* 0x0000001eff047424 */ /* 0x001fe400078e00ff */
[----:B------:R-:W-:Y:S01]  /*0150*/  IMAD.MOV.U32 R5, RZ, RZ, RZ ;  /* 0x000000ffff057224 */ /* 0x000fe200078e00ff */
[----:B-1----:R-:W-:-:S04]  /*0160*/  ISETP.GE.AND P0, PT, R2, UR4, PT ;  /* 0x0000000402007c0c */ /* 0x002fc8000bf06270 */
[----:B------:R-:W-:Y:S02]  /*0170*/  P2R R19, PR, RZ, 0x1 ;  /* 0x00000001ff137803 */ /* 0x000fe40000000000 */
[----:B--2---:R-:W-:-:S05]  /*0180*/  PRMT R10, R10, 0x7710, RZ ;  /* 0x000077100a0a7816 */ /* 0x004fca00000000ff */
[----:B------:R0:W-:Y:S04]  /*0190*/  STL.U16 [R1+0x8], R10 ;  /* 0x0000080a01007387 */ /* 0x0001e80000100400 */
[----:B---3--:R0:W-:Y:S04]  /*01a0*/  STL.64 [R1], R6 ;  /* 0x0000000601007387 */ /* 0x0081e80000100a00 */
[----:B----4-:R0:W-:Y:S04]  /*01b0*/  STL [R1+0xc], R18 ;  /* 0x00000c1201007387 */ /* 0x0101e80000100800 */
[----:B-----5:R0:W-:Y:S02]  /*01c0*/  STL [R1+0x10], R16 ;  /* 0x0000101001007387 */ /* 0x0201e40000100800 */
[----:B------:R-:W-:-:S07]  /*01d0*/  LEPC R20, `(.L_x_0) ;  /* 0x000000001014794e */ /* 0x000fce0000000000 */
[----:B0-----:R-:W-:Y:S05]  /*01e0*/  CALL.ABS.NOINC R8 ;  /* 0x0000000008007343 */ /* 0x001fea0003c00000 */
.L_x_0:
[----:B------:R-:W-:Y:S01]  /*01f0*/  IADD3 R0, PT, PT, R18, 0x3e7, RZ ;  /* 0x000003e712007810 */ /* 0x000fe20007ffe0ff */
[----:B------:R-:W-:Y:S03]  /*0200*/  BSSY.RECONVERGENT B0, `(.L_x_1) ;  /* 0x0000016000007945 */ /* 0x000fe60003800200 */
[----:B------:R-:W-:Y:S01]  /*0210*/  ISETP.GE.U32.AND P0, PT, R0, 0x7cf, PT ;  /* 0x000007cf0000780c */ /* 0x000fe20003f06070 */
[----:B------:R-:W-:-:S12]  /*0220*/  IMAD.MOV.U32 R0, RZ, RZ, RZ ;  /* 0x000000ffff007224 */ /* 0x000fd800078e00ff */
[----:B------:R-:W-:Y:S05]  /*0230*/  @!P0 BRA `(.L_x_2) ;  /* 0x0000000000488947 */ /* 0x000fea0003800000 */
[----:B------:R-:W-:Y:S01]  /*0240*/  IMAD.HI R18, R18, 0x10624dd3, RZ ;  /* 0x10624dd312127827 */ /* 0x000fe200078e02ff */
[----:B------:R-:W-:Y:S03]  /*0250*/  BSSY.RECONVERGENT B1, `(.L_x_2) ;  /* 0x0000010000017945 */ /* 0x000fe60003800200 */
[----:B------:R-:W-:Y:S01]  /*0260*/  IMAD.MOV.U32 R0, RZ, RZ, RZ ;  /* 0x000000ffff007224 */ /* 0x000fe200078e00ff */
[----:B------:R-:W-:-:S04]  /*0270*/  SHF.R.U32.HI R3, RZ, 0x1f, R18 ;  /* 0x0000001fff037819 */ /* 0x000fc80000011612 */
[----:B------:R-:W-:-:S07]  /*0280*/  LEA.HI.SX32 R3, R18, R3, 0x1a ;  /* 0x0000000312037211 */ /* 0x000fce00078fd2ff */
.L_x_3:
[----:B------:R-:W-:-:S04]  /*0290*/  IMAD.HI R6, R3, 0x66666667, RZ ;  /* 0x6666666703067827 */ /* 0x000fc800078e02ff */
[----:B0-----:R-:W-:Y:S01]  /*02a0*/  IMAD.IADD R8, R1, 0x1, R0 ;  /* 0x0000000101087824 */ /* 0x001fe200078e0200 */
[----:B------:R-:W-:Y:S01]  /*02b0*/  SHF.R.U32.HI R7, RZ, 0x1f, R6 ;  /* 0x0000001fff077819 */ /* 0x000fe20000011606 */
[----:B------:R-:W-:-:S03]  /*02c0*/  VIADD R0, R0, 0x1 ;  /* 0x0000000100007836 */ /* 0x000fc60000000000 */
[----:B------:R-:W-:-:S05]  /*02d0*/  LEA.HI.SX32 R6, R6, R7, 0x1e ;  /* 0x0000000706067211 */ /* 0x000fca00078ff2ff */
[----:B------:R-:W-:Y:S01]  /*02e0*/  IMAD R7, R6, -0xa, R3 ;  /* 0xfffffff606077824 */ /* 0x000fe200078e0203 */
[----:B------:R-:W-:-:S03]  /*02f0*/  IADD3 R3, PT, PT, R3, 0x9, RZ ;  /* 0x0000000903037810 */ /* 0x000fc60007ffe0ff */
[----:B------:R-:W-:Y:S01]  /*0300*/  VIADD R7, R7, 0x30 ;  /* 0x0000003007077836 */ /* 0x000fe20000000000 */
[----:B------:R-:W-:Y:S01]  /*0310*/  ISETP.GE.U32.AND P0, PT, R3, 0x13, PT ;  /* 0x000000130300780c */ /* 0x000fe20003f06070 */
[----:B------:R-:W-:-:S03]  /*0320*/  IMAD.MOV.U32 R3, RZ, RZ, R6 ;  /* 0x000000ffff037224 */ /* 0x000fc600078e0006 */
[----:B------:R0:W-:Y:S09]  /*0330*/  STL.U8 [R8+0x14], R7 ;  /* 0x0000140708007387 */ /* 0x0001f20000100000 */
[----:B------:R-:W-:Y:S05]  /*0340*/  @P0 BRA `(.L_x_3) ;  /* 0xfffffffc00d00947 */ /* 0x000fea000383ffff */
[----:B------:R-:W-:Y:S05]  /*0350*/  BSYNC.RECONVERGENT B1 ;  /* 0x0000000000017941 */ /* 0x000fea0003800200 */
.L_x_2:
[----:B------:R-:W-:Y:S05]  /*0360*/  BSYNC.RECONVERGENT B0 ;  /* 0x0000000000007941 */ /* 0x000fea0003800200 */
.L_x_1:
[----:B------:R-:W-:Y:S01]  /*0370*/  ISETP.GE.AND P0, PT, R0, 0x2, PT ;  /* 0x000000020000780c */ /* 0x000fe20003f06270 */
[----:B------:R-:W-:Y:S01]  /*0380*/  BSSY.RECONVERGENT B0, `(.L_x_4) ;  /* 0x0000014000007945 */ /* 0x000fe20003800200 */
[----:B------:R-:W-:Y:S02]  /*0390*/  IMAD.MOV.U32 R13, RZ, RZ, 0x6b ;  /* 0x0000006bff0d7424 */ /* 0x000fe400078e00ff */
[----:B------:R-:W-:-:S09]  /*03a0*/  IMAD.IADD R10, R1, 0x1, R0 ;  /* 0x00000001010a7824 */ /* 0x000fd200078e0200 */
[----:B------:R-:W-:Y:S05]  /*03b0*/  @!P0 BRA `(.L_x_5) ;  /* 0x0000000000408947 */ /* 0x000fea0003800000 */
[----:B------:R-:W-:Y:S01]  /*03c0*/  IADD3 R6, PT, PT, R0, -0x1, RZ ;  /* 0xffffffff00067810 */ /* 0x000fe20007ffe0ff */
[----:B------:R-:W-:Y:S02]  /*03d0*/  IMAD.MOV.U32 R3, RZ, RZ, R0 ;  /* 0x000000ffff037224 */ /* 0x000fe400078e0000 */
[----:B------:R-:W-:Y:S02]  /*03e0*/  IMAD.MOV.U32 R0, RZ, RZ, RZ ;  /* 0x000000ffff007224 */ /* 0x000fe400078e00ff */
[----:B------:R-:W-:-:S07]  /*03f0*/  IMAD.MOV.U32 R11, RZ, RZ, R17 ;  /* 0x000000ffff0b7224 */ /* 0x000fce00078e0011 */
.L_x_6:
[----:B-1----:R-:W-:Y:S01]  /*0400*/  IMAD.IADD R12, R1, 0x1, R6 ;  /* 0x00000001010c7824 */ /* 0x002fe200078e0206 */
[----:B0-----:R-:W2:Y:S04]  /*0410*/  LDL.U8 R7, [R11] ;  /* 0x000000000b077983 */ /* 0x001ea80000100000 */
[----:B------:R-:W3:Y:S01]  /*0420*/  LDL.U8 R8, [R12+0x14] ;  /* 0x000014000c087983 */ /* 0x000ee20000100000 */
[----:B------:R-:W-:Y:S01]  /*0430*/  VIADD R9, R3, 0xfffffffe ;  /* 0xfffffffe03097836 */ /* 0x000fe20000000000 */
[----:B------:R-:W-:-:S04]  /*0440*/  IADD3 R0, PT, PT, R0, 0x1, RZ ;  /* 0x0000000100007810 */ /* 0x000fc80007ffe0ff */
[----:B------:R-:W-:Y:S01]  /*0450*/  ISETP.GE.AND P0, PT, R0, R9, PT ;  /* 0x000000090000720c */ /* 0x000fe20003f06270 */
[----:B------:R-:W-:Y:S02]  /*0460*/  VIADD R3, R3, 0xffffffff ;  /* 0xffffffff03037836 */ /* 0x000fe40000000000 */
[----:B------:R-:W-:Y:S01]  /*0470*/  VIADD R6, R6, 0xffffffff ;  /* 0xffffffff06067836 */ /* 0x000fe20000000000 */
[----:B---3--:R0:W-:Y:S04]  /*0480*/  STL.U8 [R11], R8 ;  /* 0x000000080b007387 */ /* 0x0081e80000100000 */
[----:B--2---:R1:W-:Y:S01]  /*0490*/  STL.U8 [R12+0x14], R7 ;  /* 0x000014070c007387 */ /* 0x0043e20000100000 */
[----:B0-----:R-:W-:-:S04]  /*04a0*/  VIADD R11, R11, 0x1 ;  /* 0x000000010b0b7836 */ /* 0x001fc80000000000 */
[----:B------:R-:W-:Y:S05]  /*04b0*/  @!P0 BRA `(.L_x_6) ;  /* 0xfffffffc00d08947 */ /* 0x000fea000383ffff */
.L_x_5:
[----:B------:R-:W-:Y:S05]  /*04c0*/  BSYNC.RECONVERGENT B0 ;  /* 0x0000000000007941 */ /* 0x000fea0003800200 */
.L_x_4:
[----:B------:R2:W-:Y:S01]  /*04d0*/  STL.U8 [R10+0x14], R13 ;  /* 0x0000140d0a007387 */ /* 0x0005e20000100000 */
[----:B------:R-:W-:Y:S01]  /*04e0*/  FSETP.GT.AND P0, PT, R16, 10, PT ;  /* 0x412000001000780b */ /* 0x000fe20003f04000 */
[----:B------:R-:W-:Y:S01]  /*04f0*/  BSSY.RECONVERGENT B0, `(.L_x_7) ;  /* 0x000000c000007945 */ /* 0x000fe20003800200 */
[----:B------:R-:W-:Y:S01]  /*0500*/  HFMA2 R3, -RZ, RZ, 0, 4.112720489501953125e-06 ;  /* 0x00000045ff037431 */ /* 0x000fe200000001ff */
[----:B------:R2:W-:Y:S10]  /*0510*/  STL.U8 [R10+0x15], RZ ;  /* 0x000015ff0a007387 */ /* 0x0005f40000100000 */
[----:B--2---:R-:W-:Y:S05]  /*0520*/  @P0 BRA `(.L_x_8) ;  /* 0x0000000000200947 */ /* 0x004fea0003800000 */
[----:B------:R-:W-:Y:S01]  /*0530*/  FSETP.GT.AND P2, PT, R16, 8, PT ;  /* 0x410000001000780b */ /* 0x000fe20003f44000 */
[----:B------:R-:W-:-:S12]  /*0540*/  IMAD.MOV.U32 R3, RZ, RZ, 0x44 ;  /* 0x00000044ff037424 */ /* 0x000fd800078e00ff */
[----:B------:R-:W-:Y:S01]  /*0550*/  @!P2 IMAD.MOV.U32 R0, RZ, RZ, 0x42 ;  /* 0x00000042ff00a424 */ /* 0x000fe200078e00ff */
[C---:B------:R-:W-:Y:S02]  /*0560*/  @!P2 FSETP.GT.AND P1, PT, R16.reuse, 4, PT ;  /* 0x408000001000a80b */ /* 0x040fe40003f24000 */
[----:B------:R-:W-:Y:S02]  /*0570*/  @!P2 FSETP.GT.AND P0, PT, R16, 6, PT ;  /* 0x40c000001000a80b */ /* 0x000fe40003f04000 */
[----:B------:R-:W-:-:S04]  /*0580*/  @!P2 SEL R0, R0, 0x41, P1 ;  /* 0x000000410000a807 */ /* 0x000fc80000800000 */
[----:B------:R-:W-:-:S04]  /*0590*/  @!P2 SEL R0, R0, 0x43, !P0 ;  /* 0x000000430000a807 */ /* 0x000fc80004000000 */
[----:B------:R-:W-:-:S07]  /*05a0*/  @!P2 PRMT R3, R0, 0x7610, R3 ;  /* 0x000076100003a816 */ /* 0x000fce0000000003 */
.L_x_8:
[----:B------:R-:W-:Y:S05]  /*05b0*/  BSYNC.RECONVERGENT B0 ;  /* 0x0000000000007941 */ /* 0x000fea0003800200 */
.L_x_7:
[----:B------:R-:W-:Y:S01]  /*05c0*/  BSSY.RECONVERGENT B0, `(.L_x_9) ;  /* 0x0000008000007945 */ /* 0x000fe20003800200 */
[----:B------:R-:W-:-:S07]  /*05d0*/  IMAD.MOV.U32 R0, RZ, RZ, RZ ;  /* 0x000000ffff007224 */ /* 0x000fce00078e00ff */
.L_x_10:
[----:B------:R-:W-:-:S06]  /*05e0*/  IMAD.IADD R6, R1, 0x1, R0 ;  /* 0x0000000101067824 */ /* 0x000fcc00078e0200 */
[----:B------:R-:W2:Y:S01]  /*05f0*/  LDL.U8 R6, [R6] ;  /* 0x0000000006067983 */ /* 0x000ea20000100000 */
[----:B------:R-:W-:Y:S01]  /*0600*/  MOV R15, R0 ;  /* 0x00000000000f7202 */ /* 0x000fe20000000f00 */
[----:B------:R-:W-:Y:S01]  /*0610*/  VIADD R0, R0, 0x1 ;  /* 0x0000000100007836 */ /* 0x000fe20000000000 */
[----:B--2---:R-:W-:-:S13]  /*0620*/  ISETP.NE.AND P0, PT, R6, RZ, PT ;  /* 0x000000ff0600720c */ /* 0x004fda0003f05270 */
[----:B------:R-:W-:Y:S05]  /*0630*/  @P0 BRA `(.L_x_10) ;  /* 0xfffffffc00e80947 */ /* 0x000fea000383ffff */
[----:B------:R-:W-:Y:S05]  /*0640*/  BSYNC.RECONVERGENT B0 ;  /* 0x0000000000007941 */ /* 0x000fea0003800200 */
.L_x_9:
[----:B------:R-:W-:Y:S01]  /*0650*/  ISETP.NE.AND P0, PT, R15, RZ, PT ;  /* 0x000000ff0f00720c */ /* 0x000fe20003f05270 */
[----:B------:R-:W-:Y:S01]  /*0660*/  BSSY.RECONVERGENT B0, `(.L_x_11) ;  /* 0x0000011000007945 */ /* 0x000fe20003800200 */
[----:B------:R-:W-:Y:S01]  /*0670*/  IADD3 R6, P1, PT, R4, R15, RZ ;  /* 0x0000000f04067210 */ /* 0x000fe20007f3e0ff */
[----:B0-----:R-:W-:-:S04]  /*0680*/  IMAD.MOV.U32 R8, RZ, RZ, 0x2d ;  /* 0x0000002dff087424 */ /* 0x001fc800078e00ff */
[----:B-1----:R-:W-:-:S06]  /*0690*/  IMAD.X R7, RZ, RZ, R5, P1 ;  /* 0x000000ffff077224 */ /* 0x002fcc00008e0605 */
[----:B------:R-:W-:Y:S05]  /*06a0*/  @!P0 BRA `(.L_x_12) ;  /* 0x0000000000308947 */ /* 0x000fea0003800000 */
[----:B------:R-:W-:Y:S02]  /*06b0*/  HFMA2 R13, -RZ, RZ, 0, 0 ;  /* 0x00000000ff0d7431 */ /* 0x000fe400000001ff */
[----:B------:R-:W-:-:S07]  /*06c0*/  IMAD.MOV.U32 R0, RZ, RZ, RZ ;  /* 0x000000ffff007224 */ /* 0x000fce00078e00ff */
.L_x_13:
[----:B0-----:R-:W-:-:S06]  /*06d0*/  IMAD.IADD R9, R1, 0x1, R0 ;  /* 0x0000000101097824 */ /* 0x001fcc00078e0200 */
[----:B------:R-:W2:Y:S01]  /*06e0*/  LDL.U8 R9, [R9] ;  /* 0x0000000009097983 */ /* 0x000ea20000100000 */
[----:B------:R-:W-:-:S05]  /*06f0*/  IADD3 R10, P0, PT, R4, R0, RZ ;  /* 0x00000000040a7210 */ /* 0x000fca0007f1e0ff */
[----:B------:R-:W-:Y:S01]  /*0700*/  IMAD.X R11, R5, 0x1, R13, P0 ;  /* 0x00000001050b7824 */ /* 0x000fe200000e060d */
[----:B------:R-:W-:-:S05]  /*0710*/  IADD3 R0, P0, PT, R0, 0x1, RZ ;  /* 0x0000000100007810 */ /* 0x000fca0007f1e0ff */
[----:B------:R-:W-:Y:S01]  /*0720*/  IMAD.X R13, RZ, RZ, R13, P0 ;  /* 0x000000ffff0d7224 */ /* 0x000fe200000e060d */
[----:B------:R-:W-:-:S04]  /*0730*/  ISETP.GE.U32.AND P0, PT, R0, R15, PT ;  /* 0x0000000f0000720c */ /* 0x000fc80003f06070 */
[----:B------:R-:W-:Y:S01]  /*0740*/  ISETP.GE.U32.AND.EX P0, PT, R13, RZ, PT, P0 ;  /* 0x000000ff0d00720c */ /* 0x000fe20003f06100 */
[----:B--2---:R0:W-:-:S12]  /*0750*/  ST.E.U8 desc[UR36][R10.64], R9 ;  /* 0x000000090a007985 */ /* 0x0041d8000c101124 */
[----:B------:R-:W-:Y:S05]  /*0760*/  @!P0 BRA `(.L_x_13) ;  /* 0xfffffffc00d88947 */ /* 0x000fea000383ffff */
.L_x_12:
[----:B------:R-:W-:Y:S05]  /*0770*/  BSYNC.RECONVERGENT B0 ;  /* 0x0000000000007941 */ /* 0x000fea0003800200 */
.L_x_11:
[----:B------:R1:W-:Y:S01]  /*0780*/  ST.E.U8 desc[UR36][R6.64], R8 ;  /* 0x0000000806007985 */ /* 0x0003e2000c101124 */
[----:B------:R-:W-:Y:S01]  /*0790*/  BSSY.RECONVERGENT B0, `(.L_x_14) ;  /* 0x0000008000007945 */ /* 0x000fe20003800200 */
[----:B------:R-:W-:-:S07]  /*07a0*/  IMAD.MOV.U32 R0, RZ, RZ, RZ ;  /* 0x000000ffff007224 */ /* 0x000fce00078e00ff */
.L_x_15:
[----:B0-----:R-:W-:-:S06]  /*07b0*/  IADD3 R9, PT, PT, R1, R0, RZ ;  /* 0x0000000001097210 */ /* 0x001fcc0007ffe0ff */
[----:B------:R-:W2:Y:S01]  /*07c0*/  LDL.U8 R9, [R9+0x14] ;  /* 0x0000140009097983 */ /* 0x000ea20000100000 */
[----:B------:R-:W-:Y:S02]  /*07d0*/  IMAD.MOV.U32 R15, RZ, RZ, R0 ;  /* 0x000000ffff0f7224 */ /* 0x000fe400078e0000 */
[----:B------:R-:W-:Y:S01]  /*07e0*/  VIADD R0, R0, 0x1 ;  /* 0x0000000100007836 */ /* 0x000fe20000000000 */
[----:B--2---:R-:W-:-:S13]  /*07f0*/  ISETP.NE.AND P0, PT, R9, RZ, PT ;  /* 0x000000ff0900720c */ /* 0x004fda0003f05270 */
[----:B------:R-:W-:Y:S05]  /*0800*/  @P0 BRA `(.L_x_15) ;  /* 0xfffffffc00e80947 */ /* 0x000fea000383ffff */
[----:B------:R-:W-:Y:S05]  /*0810*/  BSYNC.RECONVERGENT B0 ;  /* 0x0000000000007941 */ /* 0x000fea0003800200 */
.L_x_14:
[----:B------:R-:W-:Y:S01]  /*0820*/  ISETP.NE.AND P0, PT, R15, RZ, PT ;  /* 0x000000ff0f00720c */ /* 0x000fe20003f05270 */
[----:B------:R-:W-:-:S12]  /*0830*/  BSSY.RECONVERGENT B0, `(.L_x_16) ;  /* 0x000000e000007945 */ /* 0x000fd80003800200 */
[----:B------:R-:W-:Y:S05]  /*0840*/  @!P0 BRA `(.L_x_17) ;  /* 0x0000000000308947 */ /* 0x000fea0003800000 */
[----:B------:R-:W-:Y:S02]  /*0850*/  IMAD.MOV.U32 R0, RZ, RZ, RZ ;  /* 0x000000ffff007224 */ /* 0x000fe400078e00ff */
[----:B------:R-:W-:-:S07]  /*0860*/  IMAD.MOV.U32 R13, RZ, RZ, RZ ;  /* 0x000000ffff0d7224 */ /* 0x000fce00078e00ff */
.L_x_18:
[----:B0-----:R-:W-:-:S06]  /*0870*/  IADD3 R9, PT, PT, R1, R0, RZ ;  /* 0x0000000001097210 */ /* 0x001fcc0007ffe0ff */
[----:B------:R-:W2:Y:S01]  /*0880*/  LDL.U8 R9, [R9+0x14] ;  /* 0x0000140009097983 */ /* 0x000ea20000100000 */
        /* <DEDUP_REMOVED lines=8> */
.L_x_17:
[----:B------:R-:W-:Y:S05]  /*0910*/  BSYNC.RECONVERGENT B0 ;  /* 0x0000000000007941 */ /* 0x000fea0003800200 */
.L_x_16:
[----:B------:R-:W-:Y:S01]  /*0920*/  BSSY.RECONVERGENT B0, `(.L_x_19) ;  /* 0x0000008000007945 */ /* 0x000fe20003800200 */
[----:B------:R-:W-:-:S07]  /*0930*/  IMAD.MOV.U32 R0, RZ, RZ, RZ ;  /* 0x000000ffff007224 */ /* 0x000fce00078e00ff */
.L_x_20:
[----:B0-----:R-:W-:-:S06]  /*0940*/  IMAD.IADD R9, R1, 0x1, R0 ;  /* 0x0000000101097824 */ /* 0x001fcc00078e0200 */
[----:B------:R-:W2:Y:S01]  /*0950*/  LDL.U8 R9, [R9+0x14] ;  /* 0x0000140009097983 */ /* 0x000ea20000100000 */
[----:B------:R-:W-:Y:S01]  /*0960*/  MOV R11, R0 ;  /* 0x00000000000b7202 */ /* 0x000fe20000000f00 */
[----:B------:R-:W-:Y:S01]  /*0970*/  VIADD R0, R0, 0x1 ;  /* 0x0000000100007836 */ /* 0x000fe20000000000 */
[----:B--2---:R-:W-:-:S13]  /*0980*/  ISETP.NE.AND P0, PT, R9, RZ, PT ;  /* 0x000000ff0900720c */ /* 0x004fda0003f05270 */
[----:B------:R-:W-:Y:S05]  /*0990*/  @P0 BRA `(.L_x_20) ;  /* 0xfffffffc00e80947 */ /* 0x000fea000383ffff */
[----:B------:R-:W-:Y:S05]  /*09a0*/  BSYNC.RECONVERGENT B0 ;  /* 0x0000000000007941 */ /* 0x000fea0003800200 */
.L_x_19:
[----:B------:R-:W-:-:S05]  /*09b0*/  IADD3 R10, P0, PT, R11, R6, RZ ;  /* 0x000000060b0a7210 */ /* 0x000fca0007f1e0ff */
[----:B------:R-:W-:-:S05]  /*09c0*/  IMAD.X R11, RZ, RZ, R7, P0 ;  /* 0x000000ffff0b7224 */ /* 0x000fca00000e0607 */
[----:B------:R0:W-:Y:S04]  /*09d0*/  ST.E.U8 desc[UR36][R10.64+0x1], R8 ;  /* 0x000001080a007985 */ /* 0x0001e8000c101124 */
[----:B------:R0:W-:Y:S04]  /*09e0*/  ST.E.U8 desc[UR36][R10.64+0x2], R3 ;  /* 0x000002030a007985 */ /* 0x0001e8000c101124 */
[----:B------:R0:W-:Y:S04]  /*09f0*/  ST.E.U8 desc[UR36][R10.64+0x3], RZ ;  /* 0x000003ff0a007985 */ /* 0x0001e8000c101124 */
[----:B------:R-:W2:Y:S01]  /*0a00*/  LD.E.S8 R0, desc[UR36][R4.64] ;  /* 0x0000002404007980 */ /* 0x000ea2000c101300 */
[----:B-1----:R-:W-:Y:S01]  /*0a10*/  MOV R6, 0x8 ;  /* 0x0000000800067802 */ /* 0x002fe20000000f00 */
[----:B------:R-:W-:Y:S05]  /*0a20*/  BSSY.RECONVERGENT B0, `(.L_x_21) ;  /* 0x0000047000007945 */ /* 0x000fea0003800200 */
[----:B------:R-:W1:Y:S01]  /*0a30*/  LDC.64 R6, c[0x4][R6] ;  /* 0x0100000006067b82 */ /* 0x000e620000000a00 */
[----:B--2---:R-:W-:-:S13]  /*0a40*/  ISETP.GE.AND P0, PT, R0, 0x47, PT ;  /* 0x000000470000780c */ /* 0x004fda0003f06270 */
[----:B01----:R-:W-:Y:S05]  /*0a50*/  @!P0 BRA `(.L_x_22) ;  /* 0x00000004000c8947 */ /* 0x003fea0003800000 */
[----:B------:R-:W0:Y:S08]  /*0a60*/  LDC R21, c[0x0][0x388] ;  /* 0x0000e200ff157b82 */ /* 0x000e300000000800 */
[----:B------:R-:W0:Y:S08]  /*0a70*/  LDC.64 R10, c[0x0][0x398] ;  /* 0x0000e600ff0a7b82 */ /* 0x000e300000000a00 */
[----:B------:R-:W1:Y:S01]  /*0a80*/  LDC.64 R8, c[0x0][0x390] ;  /* 0x0000e400ff087b82 */ /* 0x000e620000000a00 */
[----:B0-----:R-:W2:Y:S04]  /*0a90*/  ATOMG.E.INC.STRONG.SYS PT, R10, desc[UR36][R10.64], R21 ;  /* 0x800000150a0a79a8 */ /* 0x001ea800099f5124 */
[----:B------:R-:W3:Y:S01]  /*0aa0*/  LD.E.U8 R3, desc[UR36][R4.64] ;  /* 0x0000002404037980 */ /* 0x000ee2000c101100 */
[----:B--2---:R-:W-:-:S05]  /*0ab0*/  IMAD R13, R10, 0x1e, RZ ;  /* 0x0000001e0a0d7824 */ /* 0x004fca00078e02ff */
[----:B-1----:R-:W-:-:S05]  /*0ac0*/  IADD3 R8, P0, PT, R13, R8, RZ ;  /* 0x000000080d087210 */ /* 0x002fca0007f1e0ff */
[----:B------:R-:W-:-:S05]  /*0ad0*/  IMAD.X R9, RZ, RZ, R9, P0 ;  /* 0x000000ffff097224 */ /* 0x000fca00000e0609 */
[----:B---3--:R0:W-:Y:S04]  /*0ae0*/  STG.E.U8 desc[UR36][R8.64], R3 ;  /* 0x0000000308007986 */ /* 0x0081e8000c101124 */
[----:B------:R-:W2:Y:S04]  /*0af0*/  LD.E.U8 R13, desc[UR36][R4.64+0x1] ;  /* 0x00000124040d7980 */ /* 0x000ea8000c101100 */
[----:B--2---:R1:W-:Y:S04]  /*0b00*/  STG.E.U8 desc[UR36][R8.64+0x1], R13 ;  /* 0x0000010d08007986 */ /* 0x0043e8000c101124 */
[----:B------:R-:W2:Y:S04]  /*0b10*/  LD.E.U8 R15, desc[UR36][R4.64+0x2] ;  /* 0x00000224040f7980 */ /* 0x000ea8000c101100 */
[----:B--2---:R2:W-:Y:S04]  /*0b20*/  STG.E.U8 desc[UR36][R8.64+0x2], R15 ;  /* 0x0000020f08007986 */ /* 0x0045e8000c101124 */
[----:B------:R-:W3:Y:S04]  /*0b30*/  LD.E.U8 R11, desc[UR36][R4.64+0x3] ;  /* 0x00000324040b7980 */ /* 0x000ee8000c101100 */
[----:B---3--:R3:W-:Y:S04]  /*0b40*/  STG.E.U8 desc[UR36][R8.64+0x3], R11 ;  /* 0x0000030b08007986 */ /* 0x0087e8000c101124 */
[----:B------:R-:W4:Y:S04]  /*0b50*/  LD.E.U8 R21, desc[UR36][R4.64+0x4] ;  /* 0x0000042404157980 */ /* 0x000f28000c101100 */
[----:B----4-:R4:W-:Y:S04]  /*0b60*/  STG.E.U8 desc[UR36][R8.64+0x4], R21 ;  /* 0x0000041508007986 */ /* 0x0109e8000c101124 */
[----:B------:R-:W5:Y:S04]  /*0b70*/  LD.E.U8 R23, desc[UR36][R4.64+0x5] ;  /* 0x0000052404177980 */ /* 0x000f68000c101100 */
[----:B-----5:R5:W-:Y:S04]  /*0b80*/  STG.E.U8 desc[UR36][R8.64+0x5], R23 ;  /* 0x0000051708007986 */ /* 0x020be8000c101124 */
[----:B0-----:R-:W2:Y:S04]  /*0b90*/  LD.E.U8 R3, desc[UR36][R4.64+0x6] ;  /* 0x0000062404037980 */ /* 0x001ea8000c101100 */
[----:B--2---:R0:W-:Y:S04]  /*0ba0*/  STG.E.U8 desc[UR36][R8.64+0x6], R3 ;  /* 0x0000060308007986 */ /* 0x0041e8000c101124 */
[----:B-1----:R-:W2:Y:S04]  /*0bb0*/  LD.E.U8 R13, desc[UR36][R4.64+0x7] ;  /* 0x00000724040d7980 */ /* 0x002ea8000c101100 */
[----:B--2---:R1:W-:Y:S04]  /*0bc0*/  STG.E.U8 desc[UR36][R8.64+0x7], R13 ;  /* 0x0000070d08007986 */ /* 0x0043e8000c101124 */
[----:B------:R-:W2:Y:S04]  /*0bd0*/  LD.E.U8 R15, desc[UR36][R4.64+0x8] ;  /* 0x00000824040f7980 */ /* 0x000ea8000c101100 */
[----:B--2---:R2:W-:Y:S04]  /*0be0*/  STG.E.U8 desc[UR36][R8.64+0x8], R15 ;  /* 0x0000080f08007986 */ /* 0x0045e8000c101124 */
[----:B---3--:R-:W3:Y:S04]  /*0bf0*/  LD.E.U8 R11, desc[UR36][R4.64+0x9] ;  /* 0x00000924040b7980 */ /* 0x008ee8000c101100 */
[----:B---3--:R3:W-:Y:S04]  /*0c00*/  STG.E.U8 desc[UR36][R8.64+0x9], R11 ;  /* 0x0000090b08007986 */ /* 0x0087e8000c101124 */
[----:B----4-:R-:W4:Y:S04]  /*0c10*/  LD.E.U8 R21, desc[UR36][R4.64+0xa] ;  /* 0x00000a2404157980 */ /* 0x010f28000c101100 */
[----:B----4-:R4:W-:Y:S04]  /*0c20*/  STG.E.U8 desc[UR36][R8.64+0xa], R21 ;  /* 0x00000a1508007986 */ /* 0x0109e8000c101124 */
[----:B-----5:R-:W5:Y:S04]  /*0c30*/  LD.E.U8 R23, desc[UR36][R4.64+0xb] ;  /* 0x00000b2404177980 */ /* 0x020f68000c101100 */
        /* <DEDUP_REMOVED lines=14> */
[----:B--2---:R-:W-:Y:S04]  /*0d20*/  STG.E.U8 desc[UR36][R8.64+0x12], R3 ;  /* 0x0000120308007986 */ /* 0x004fe8000c101124 */
[----:B-1----:R-:W2:Y:S04]  /*0d30*/  LD.E.U8 R13, desc[UR36][R4.64+0x13] ;  /* 0x00001324040d7980 */ /* 0x002ea8000c101100 */
[----:B--2---:R0:W-:Y:S04]  /*0d40*/  STG.E.U8 desc[UR36][R8.64+0x13], R13 ;  /* 0x0000130d08007986 */ /* 0x0041e8000c101124 */
[----:B------:R-:W2:Y:S04]  /*0d50*/  LD.E.U8 R15, desc[UR36][R4.64+0x14] ;  /* 0x00001424040f7980 */ /* 0x000ea8000c101100 */
[----:B--2---:R1:W-:Y:S04]  /*0d60*/  STG.E.U8 desc[UR36][R8.64+0x14], R15 ;  /* 0x0000140f08007986 */ /* 0x0043e8000c101124 */
[----:B---3--:R-:W2:Y:S04]  /*0d70*/  LD.E.U8 R11, desc[UR36][R4.64+0x15] ;  /* 0x00001524040b7980 */ /* 0x008ea8000c101100 */
[----:B--2---:R2:W-:Y:S04]  /*0d80*/  STG.E.U8 desc[UR36][R8.64+0x15], R11 ;  /* 0x0000150b08007986 */ /* 0x0045e8000c101124 */
[----:B----4-:R-:W3:Y:S04]  /*0d90*/  LD.E.U8 R21, desc[UR36][R4.64+0x16] ;  /* 0x0000162404157980 */ /* 0x010ee8000c101100 */
[----:B---3--:R3:W-:Y:S04]  /*0da0*/  STG.E.U8 desc[UR36][R8.64+0x16], R21 ;  /* 0x0000161508007986 */ /* 0x0087e8000c101124 */
[----:B-----5:R-:W4:Y:S04]  /*0db0*/  LD.E.U8 R23, desc[UR36][R4.64+0x17] ;  /* 0x0000172404177980 */ /* 0x020f28000c101100 */
[----:B----4-:R4:W-:Y:S04]  /*0dc0*/  STG.E.U8 desc[UR36][R8.64+0x17], R23 ;  /* 0x0000171708007986 */ /* 0x0109e8000c101124 */
[----:B------:R-:W5:Y:S04]  /*0dd0*/  LD.E.U8 R25, desc[UR36][R4.64+0x18] ;  /* 0x0000182404197980 */ /* 0x000f68000c101100 */
[----:B-----5:R4:W-:Y:S04]  /*0de0*/  STG.E.U8 desc[UR36][R8.64+0x18], R25 ;  /* 0x0000181908007986 */ /* 0x0209e8000c101124 */
[----:B0-----:R-:W5:Y:S04]  /*0df0*/  LD.E.U8 R13, desc[UR36][R4.64+0x19] ;  /* 0x00001924040d7980 */ /* 0x001f68000c101100 */
[----:B-----5:R4:W-:Y:S04]  /*0e00*/  STG.E.U8 desc[UR36][R8.64+0x19], R13 ;  /* 0x0000190d08007986 */ /* 0x0209e8000c101124 */
[----:B-1----:R-:W5:Y:S04]  /*0e10*/  LD.E.U8 R15, desc[UR36][R4.64+0x1a] ;  /* 0x00001a24040f7980 */ /* 0x002f68000c101100 */
[----:B-----5:R4:W-:Y:S04]  /*0e20*/  STG.E.U8 desc[UR36][R8.64+0x1a], R15 ;  /* 0x00001a0f08007986 */ /* 0x0209e8000c101124 */
[----:B--2---:R-:W2:Y:S04]  /*0e30*/  LD.E.U8 R11, desc[UR36][R4.64+0x1b] ;  /* 0x00001b24040b7980 */ /* 0x004ea8000c101100 */
[----:B--2---:R4:W-:Y:S04]  /*0e40*/  STG.E.U8 desc[UR36][R8.64+0x1b], R11 ;  /* 0x00001b0b08007986 */ /* 0x0049e8000c101124 */
[----:B---3--:R-:W2:Y:S04]  /*0e50*/  LD.E.U8 R21, desc[UR36][R4.64+0x1c] ;  /* 0x00001c2404157980 */ /* 0x008ea8000c101100 */
[----:B--2---:R4:W-:Y:S04]  /*0e60*/  STG.E.U8 desc[UR36][R8.64+0x1c], R21 ;  /* 0x00001c1508007986 */ /* 0x0049e8000c101124 */
[----:B------:R-:W2:Y:S04]  /*0e70*/  LD.E.U8 R3, desc[UR36][R4.64+0x1d] ;  /* 0x00001d2404037980 */ /* 0x000ea8000c101100 */
[----:B--2---:R4:W-:Y:S02]  /*0e80*/  STG.E.U8 desc[UR36][R8.64+0x1d], R3 ;  /* 0x00001d0308007986 */ /* 0x0049e4000c101124 */
.L_x_22:
[----:B------:R-:W-:Y:S05]  /*0e90*/  BSYNC.RECONVERGENT B0 ;  /* 0x0000000000007941 */ /* 0x000fea0003800200 */
.L_x_21:
[----:B----4-:R-:W-:-:S07]  /*0ea0*/  LEPC R20, `(.L_x_23) ;  /* 0x000000001014794e */ /* 0x010fce0000000000 */
[----:B------:R-:W-:Y:S05]  /*0eb0*/  CALL.ABS.NOINC R6 ;  /* 0x0000000006007343 */ /* 0x000fea0003c00000 */
.L_x_23:
[----:B------:R-:W-:-:S13]  /*0ec0*/  ISETP.NE.AND P6, PT, R19, RZ, PT ;  /* 0x000000ff1300720c */ /* 0x000fda0003fc5270 */
[----:B------:R-:W-:Y:S05]  /*0ed0*/  @!P6 BRA `(.L_x_24) ;  /* 0xfffffff00068e947 */ /* 0x000fea000383ffff */
[----:B------:R-:W-:Y:S05]  /*0ee0*/  EXIT ;  /* 0x000000000000794d */ /* 0x000fea0003800000 */
.L_x_25:
[----:B------:R-:W-:-:S00]  /*0ef0*/  BRA `(.L_x_25) ;  /* 0xfffffffc00fc7947 */ /* 0x000fc0000383ffff */
[----:B------:R-:W-:-:S00]  /*0f00*/  NOP ;  /* 0x0000000000007918 */ /* 0x000fc00000000000 */
[----:B------:R-:W-:-:S00]  /*0f10*/  NOP ;  /* 0x0000000000007918 */ /* 0x000fc00000000000 */
[----:B------:R-:W-:-:S00]  /*0f20*/  NOP ;  /* 0x0000000000007918 */ /* 0x000fc00000000000 */
[----:B------:R-:W-:-:S00]  /*0f30*/  NOP ;  /* 0x0000000000007918 */ /* 0x000fc00000000000 */
[----:B------:R-:W-:-:S00]  /*0f40*/  NOP ;  /* 0x0000000000007918 */ /* 0x000fc00000000000 */
[----:B------:R-:W-:-:S00]  /*0f50*/  NOP ;  /* 0x0000000000007918 */ /* 0x000fc00000000000 */
[----:B------:R-:W-:-:S00]  /*0f60*/  NOP ;  /* 0x0000000000007918 */ /* 0x000fc00000000000 */
[----:B------:R-:W-:-:S00]  /*0f70*/  NOP ;  /* 0x0000000000007918 */ /* 0x000fc00000000000 */
.L_x_26:


//--------------------- .nv.shared.reserved.0     --------------------------
	.section	.nv.shared.reserved.0,"aw",@nobits
	.weak		__nv_reservedSMEM_offset_0_alias
	.size		__nv_reservedSMEM_offset_0_alias, 0, 64
	.other		__nv_reservedSMEM_offset_0_alias,@"STO_CUDA_RESERVED_SHARED STV_DEFAULT"
__nv_reservedSMEM_offset_0_alias:
	.zero		0
	.zero		64


//--------------------- .nv.constant0._Z9getResultP5Car_tiPcPj --------------------------
	.section	.nv.constant0._Z9getResultP5Car_tiPcPj,"a",@progbits
	.sectionflags	@""
	.align	4
.nv.constant0._Z9getResultP5Car_tiPcPj:
	.zero		928


//--------------------- SYMBOLS --------------------------

	.type		.nv.reservedSmem.offset0,@object
	.size		.nv.reservedSmem.offset0,0x4
	.type		malloc,@function
	.type		free,@function
